//
// Generated by NVIDIA NVVM Compiler
//
// Compiler Build ID: CL-36424714
// Cuda compilation tools, release 13.0, V13.0.88
// Based on NVVM 20.0.0
//

.version 9.0
.target sm_100
.address_size 64

	// .globl	_Z6addVecPKfS0_Pfi

.visible .entry _Z6addVecPKfS0_Pfi(
	.param .u64 .ptr .align 1 _Z6addVecPKfS0_Pfi_param_0,
	.param .u64 .ptr .align 1 _Z6addVecPKfS0_Pfi_param_1,
	.param .u64 .ptr .align 1 _Z6addVecPKfS0_Pfi_param_2,
	.param .u32 _Z6addVecPKfS0_Pfi_param_3
)
{
	.reg .pred 	%p<2>;
	.reg .b32 	%r<6>;
	.reg .b32 	%f<4>;
	.reg .b64 	%rd<11>;

	ld.param.u64 	%rd1, [_Z6addVecPKfS0_Pfi_param_0];
	ld.param.u64 	%rd2, [_Z6addVecPKfS0_Pfi_param_1];
	ld.param.u64 	%rd3, [_Z6addVecPKfS0_Pfi_param_2];
	ld.param.u32 	%r2, [_Z6addVecPKfS0_Pfi_param_3];
	mov.u32 	%r3, %ctaid.x;
	mov.u32 	%r4, %ntid.x;
	mov.u32 	%r5, %tid.x;
	mad.lo.s32 	%r1, %r3, %r4, %r5;
	setp.ge.s32 	%p1, %r1, %r2;
	@%p1 bra 	$L__BB0_2;
	cvta.to.global.u64 	%rd4, %rd1;
	cvta.to.global.u64 	%rd5, %rd2;
	cvta.to.global.u64 	%rd6, %rd3;
	mul.wide.s32 	%rd7, %r1, 4;
	add.s64 	%rd8, %rd4, %rd7;
	ld.global.f32 	%f1, [%rd8];
	add.s64 	%rd9, %rd5, %rd7;
	ld.global.f32 	%f2, [%rd9];
	add.f32 	%f3, %f1, %f2;
	add.s64 	%rd10, %rd6, %rd7;
	st.global.f32 	[%rd10], %f3;
$L__BB0_2:
	ret;

}


// ===== COMPILED SASS (sm_100) =====

	.target	sm_100

	.elftype	@"ET_EXEC"


//--------------------- .note.nv.tkinfo           --------------------------
	.section	.note.nv.tkinfo,"",@"SHT_NOTE"
	.sectionflags	@"SHF_NOTE_NV_TKINFO"
	.tkinfo
        /*0018*/ 	.word	0x00000002
        /*0030*/ 	.string	""
        /*0030*/ 	.string	"ptxas"
        /*0030*/ 	.string	"Cuda compilation tools, release 13.0, V13.0.88"
        /*0030*/ 	.string	"Build cuda_13.0.r13.0/compiler.36424714_0"
        /*0030*/ 	.string	"-arch sm_100 -m 64 "



//--------------------- .note.nv.cuinfo           --------------------------
	.section	.note.nv.cuinfo,"",@"SHT_NOTE"
	.sectionflags	@"SHF_NOTE_NV_CUINFO"
        /*0018*/ 	.short	0x0002
        /*001a*/ 	.short	0x0064
        /*001c*/ 	.short	0x0082
	.zero		2


//--------------------- .nv.info                  --------------------------
	.section	.nv.info,"",@"SHT_CUDA_INFO"
	.align	4


	//----- nvinfo : EIATTR_REGCOUNT
	.align		4
        /*0000*/ 	.byte	0x04, 0x2f
        /*0002*/ 	.short	(.L_1 - .L_0)
	.align		4
.L_0:
        /*0004*/ 	.word	index@(_Z6addVecPKfS0_Pfi)
        /*0008*/ 	.word	0x0000000c


	//----- nvinfo : EIATTR_FRAME_SIZE
	.align		4
.L_1:
        /*000c*/ 	.byte	0x04, 0x11
        /*000e*/ 	.short	(.L_3 - .L_2)
	.align		4
.L_2:
        /*0010*/ 	.word	index@(_Z6addVecPKfS0_Pfi)
        /*0014*/ 	.word	0x00000000


	//----- nvinfo : EIATTR_MIN_STACK_SIZE
	.align		4
.L_3:
        /*0018*/ 	.byte	0x04, 0x12
        /*001a*/ 	.short	(.L_5 - .L_4)
	.align		4
.L_4:
        /*001c*/ 	.word	index@(_Z6addVecPKfS0_Pfi)
        /*0020*/ 	.word	0x00000000
.L_5:


//--------------------- .nv.compat                --------------------------
	.section	.nv.compat,"",@"SHT_CUDA_COMPAT_INFO"
	.align	4
        /*0000*/ 	.byte	0x02, 0x09, 0x00, 0x00, 0x02, 0x02, 0x01, 0x00, 0x02, 0x05, 0x05, 0x00, 0x03, 0x07, 0x01, 0x01
        /*0010*/ 	.byte	0x02, 0x03, 0x00, 0x00, 0x02, 0x06, 0x01, 0x00, 0x04, 0x0b, 0x08, 0x00, 0x09, 0x00, 0x00, 0x00
        /*0020*/ 	.byte	0x00, 0x00, 0x00, 0x00


//--------------------- .nv.info._Z6addVecPKfS0_Pfi --------------------------
	.section	.nv.info._Z6addVecPKfS0_Pfi,"",@"SHT_CUDA_INFO"
	.sectionflags	@""
	.align	4


	//----- nvinfo : EIATTR_CUDA_API_VERSION
	.align		4
        /*0000*/ 	.byte	0x04, 0x37
        /*0002*/ 	.short	(.L_7 - .L_6)
.L_6:
        /*0004*/ 	.word	0x00000082


	//----- nvinfo : EIATTR_KPARAM_INFO
	.align		4
.L_7:
        /*0008*/ 	.byte	0x04, 0x17
        /*000a*/ 	.short	(.L_9 - .L_8)
.L_8:
        /*000c*/ 	.word	0x00000000
        /*0010*/ 	.short	0x0003
        /*0012*/ 	.short	0x0018
        /*0014*/ 	.byte	0x00, 0xf0, 0x11, 0x00


	//----- nvinfo : EIATTR_KPARAM_INFO
	.align		4
.L_9:
        /*0018*/ 	.byte	0x04, 0x17
        /*001a*/ 	.short	(.L_11 - .L_10)
.L_10:
        /*001c*/ 	.word	0x00000000
        /*0020*/ 	.short	0x0002
        /*0022*/ 	.short	0x0010
        /*0024*/ 	.byte	0x00, 0xf5, 0x21, 0x00


	//----- nvinfo : EIATTR_KPARAM_INFO
	.align		4
.L_11:
        /*0028*/ 	.byte	0x04, 0x17
        /*002a*/ 	.short	(.L_13 - .L_12)
.L_12:
        /*002c*/ 	.word	0x00000000
        /*0030*/ 	.short	0x0001
        /*0032*/ 	.short	0x0008
        /*0034*/ 	.byte	0x00, 0xf5, 0x21, 0x00


	//----- nvinfo : EIATTR_KPARAM_INFO
	.align		4
.L_13:
        /*0038*/ 	.byte	0x04, 0x17
        /*003a*/ 	.short	(.L_15 - .L_14)
.L_14:
        /*003c*/ 	.word	0x00000000
        /*0040*/ 	.short	0x0000
        /*0042*/ 	.short	0x0000
        /*0044*/ 	.byte	0x00, 0xf5, 0x21, 0x00


	//----- nvinfo : EIATTR_SPARSE_MMA_MASK
	.align		4
.L_15:
        /*0048*/ 	.byte	0x03, 0x50
        /*004a*/ 	.short	0x0000


	//----- nvinfo : EIATTR_MAXREG_COUNT
	.align		4
        /*004c*/ 	.byte	0x03, 0x1b
        /*004e*/ 	.short	0x00ff


	//----- nvinfo : EIATTR_MERCURY_ISA_VERSION
	.align		4
        /*0050*/ 	.byte	0x03, 0x5f
        /*0052*/ 	.short	0x0101


	//----- nvinfo : EIATTR_VRC_CTA_INIT_COUNT
	.align		4
        /*0054*/ 	.byte	0x02, 0x4a
	.zero		1
	.zero		1


	//----- nvinfo : EIATTR_EXIT_INSTR_OFFSETS
	.align		4
        /*0058*/ 	.byte	0x04, 0x1c
        /*005a*/ 	.short	(.L_17 - .L_16)


	//   ....[0]....
.L_16:
        /*005c*/ 	.word	0x00000070


	//   ....[1]....
        /*0060*/ 	.word	0x00000130


	//----- nvinfo : EIATTR_CBANK_PARAM_SIZE
	.align		4
.L_17:
        /*0064*/ 	.byte	0x03, 0x19
        /*0066*/ 	.short	0x001c


	//----- nvinfo : EIATTR_PARAM_CBANK
	.align		4
        /*0068*/ 	.byte	0x04, 0x0a
        /*006a*/ 	.short	(.L_19 - .L_18)
	.align		4
.L_18:
        /*006c*/ 	.word	index@(.nv.constant0._Z6addVecPKfS0_Pfi)
        /*0070*/ 	.short	0x0380
        /*0072*/ 	.short	0x001c


	//----- nvinfo : EIATTR_SW_WAR
	.align		4
.L_19:
        /*0074*/ 	.byte	0x04, 0x36
        /*0076*/ 	.short	(.L_21 - .L_20)
.L_20:
        /*0078*/ 	.word	0x00000008
.L_21:


//--------------------- .nv.callgraph             --------------------------
	.section	.nv.callgraph,"",@"SHT_CUDA_CALLGRAPH"
	.align	4
	.sectionentsize	8
	.align		4
        /*0000*/ 	.word	0x00000000
	.align		4
        /*0004*/ 	.word	0xffffffff
	.align		4
        /*0008*/ 	.word	0x00000000
	.align		4
        /*000c*/ 	.word	0xfffffffe
	.align		4
        /*0010*/ 	.word	0x00000000
	.align		4
        /*0014*/ 	.word	0xfffffffd
	.align		4
        /*0018*/ 	.word	0x00000000
	.align		4
        /*001c*/ 	.word	0xfffffffc


//--------------------- .text._Z6addVecPKfS0_Pfi  --------------------------
	.section	.text._Z6addVecPKfS0_Pfi,"ax",@progbits
	.align	128
        .global         _Z6addVecPKfS0_Pfi
        .type           _Z6addVecPKfS0_Pfi,@function
        .size           _Z6addVecPKfS0_Pfi,(.L_x_1 - _Z6addVecPKfS0_Pfi)
        .other          _Z6addVecPKfS0_Pfi,@"STO_CUDA_ENTRY STV_DEFAULT"
_Z6addVecPKfS0_Pfi:
.text._Z6addVecPKfS0_Pfi:
[----:B------:R-:W-:Y:S01]  /*0000*/  LDC R1, c[0x0][0x37c] ;  /* 0x0000df00ff017b82 */ /* 0x000fe20000000800 */
[----:B------:R-:W0:Y:S07]  /*0010*/  S2R R0, SR_TID.X ;  /* 0x0000000000007919 */ /* 0x000e2e0000002100 */
[----:B------:R-:W0:Y:S01]  /*0020*/  S2UR UR4, SR_CTAID.X ;  /* 0x00000000000479c3 */ /* 0x000e220000002500 */
[----:B------:R-:W1:Y:S07]  /*0030*/  LDCU UR5, c[0x0][0x398] ;  /* 0x00007300ff0577ac */ /* 0x000e6e0008000800 */
[----:B------:R-:W0:Y:S02]  /*0040*/  LDC R9, c[0x0][0x360] ;  /* 0x0000d800ff097b82 */ /* 0x000e240000000800 */
[----:B0-----:R-:W-:-:S05]  /*0050*/  IMAD R9, R9, UR4, R0 ;  /* 0x0000000409097c24 */ /* 0x001fca000f8e0200 */
[----:B-1----:R-:W-:-:S13]  /*0060*/  ISETP.GE.AND P0, PT, R9, UR5, PT ;  /* 0x0000000509007c0c */ /* 0x002fda000bf06270 */
[----:B------:R-:W-:Y:S05]  /*0070*/  @P0 EXIT ;  /* 0x000000000000094d */ /* 0x000fea0003800000 */
[----:B------:R-:W0:Y:S01]  /*0080*/  LDC.64 R2, c[0x0][0x380] ;  /* 0x0000e000ff027b82 */ /* 0x000e220000000a00 */
[----:B------:R-:W1:Y:S07]  /*0090*/  LDCU.64 UR4, c[0x0][0x358] ;  /* 0x00006b00ff0477ac */ /* 0x000e6e0008000a00 */
[----:B------:R-:W2:Y:S08]  /*00a0*/  LDC.64 R4, c[0x0][0x388] ;  /* 0x0000e200ff047b82 */ /* 0x000eb00000000a00 */
[----:B------:R-:W3:Y:S01]  /*00b0*/  LDC.64 R6, c[0x0][0x390] ;  /* 0x0000e400ff067b82 */ /* 0x000ee20000000a00 */
[----:B0-----:R-:W-:-:S06]  /*00c0*/  IMAD.WIDE R2, R9, 0x4, R2 ;  /* 0x0000000409027825 */ /* 0x001fcc00078e0202 */
[----:B-1----:R-:W4:Y:S01]  /*00d0*/  LDG.E R2, desc[UR4][R2.64] ;  /* 0x0000000402027981 */ /* 0x002f22000c1e1900 */
[----:B--2---:R-:W-:-:S06]  /*00e0*/  IMAD.WIDE R4, R9, 0x4, R4 ;  /* 0x0000000409047825 */ /* 0x004fcc00078e0204 */
[----:B------:R-:W4:Y:S01]  /*00f0*/  LDG.E R5, desc[UR4][R4.64] ;  /* 0x0000000404057981 */ /* 0x000f22000c1e1900 */
[----:B---3--:R-:W-:-:S04]  /*0100*/  IMAD.WIDE R6, R9, 0x4, R6 ;  /* 0x0000000409067825 */ /* 0x008fc800078e0206 */
[----:B----4-:R-:W-:-:S05]  /*0110*/  FADD R9, R2, R5 ;  /* 0x0000000502097221 */ /* 0x010fca0000000000 */
[----:B------:R-:W-:Y:S01]  /*0120*/  STG.E desc[UR4][R6.64], R9 ;  /* 0x0000000906007986 */ /* 0x000fe2000c101904 */
[----:B------:R-:W-:Y:S05]  /*0130*/  EXIT ;  /* 0x000000000000794d */ /* 0x000fea0003800000 */
.L_x_0:
[----:B------:R-:W-:-:S00]  /*0140*/  BRA `(.L_x_0) ;  /* 0xfffffffc00fc7947 */ /* 0x000fc0000383ffff */
[----:B------:R-:W-:-:S00]  /*0150*/  NOP ;  /* 0x0000000000007918 */ /* 0x000fc00000000000 */
        /* <DEDUP_REMOVED lines=10> */
.L_x_1:


//--------------------- .nv.shared.reserved.0     --------------------------
	.section	.nv.shared.reserved.0,"aw",@nobits
	.weak		__nv_reservedSMEM_offset_0_alias
	.size		__nv_reservedSMEM_offset_0_alias, 0, 64
	.other		__nv_reservedSMEM_offset_0_alias,@"STO_CUDA_RESERVED_SHARED STV_DEFAULT"
__nv_reservedSMEM_offset_0_alias:
	.zero		0
	.zero		64


//--------------------- .nv.constant0._Z6addVecPKfS0_Pfi --------------------------
	.section	.nv.constant0._Z6addVecPKfS0_Pfi,"a",@progbits
	.sectionflags	@""
	.align	4
.nv.constant0._Z6addVecPKfS0_Pfi:
	.zero		924


//--------------------- SYMBOLS --------------------------

	.type		.nv.reservedSmem.offset0,@object
	.size		.nv.reservedSmem.offset0,0x4
